//
// Generated by NVIDIA NVVM Compiler
//
// Compiler Build ID: CL-36424714
// Cuda compilation tools, release 13.0, V13.0.88
// Based on NVVM 20.0.0
//

.version 9.0
.target sm_100
.address_size 64

	// .globl	_Z11silu_kernelPfS_i

.visible .entry _Z11silu_kernelPfS_i(
	.param .u64 .ptr .align 1 _Z11silu_kernelPfS_i_param_0,
	.param .u64 .ptr .align 1 _Z11silu_kernelPfS_i_param_1,
	.param .u32 _Z11silu_kernelPfS_i_param_2
)
{
	.reg .b32 	%r<7>;
	.reg .b32 	%f<15>;
	.reg .b64 	%rd<8>;

	ld.param.u64 	%rd1, [_Z11silu_kernelPfS_i_param_0];
	ld.param.u64 	%rd2, [_Z11silu_kernelPfS_i_param_1];
	cvta.to.global.u64 	%rd3, %rd2;
	cvta.to.global.u64 	%rd4, %rd1;
	mov.u32 	%r1, %ctaid.x;
	mov.u32 	%r2, %ntid.x;
	mov.u32 	%r3, %tid.x;
	mad.lo.s32 	%r4, %r1, %r2, %r3;
	mul.wide.s32 	%rd5, %r4, 4;
	add.s64 	%rd6, %rd4, %rd5;
	ld.global.f32 	%f1, [%rd6];
	fma.rn.f32 	%f2, %f1, 0fBBBB989D, 0f3F000000;
	cvt.sat.f32.f32 	%f3, %f2;
	mov.f32 	%f4, 0f4B400001;
	mov.f32 	%f5, 0f437C0000;
	fma.rm.f32 	%f6, %f3, %f5, %f4;
	add.f32 	%f7, %f6, 0fCB40007F;
	neg.f32 	%f8, %f7;
	fma.rn.f32 	%f9, %f1, 0fBFB8AA3B, %f8;
	fma.rn.f32 	%f10, %f1, 0fB2A57060, %f9;
	mov.b32 	%r5, %f6;
	shl.b32 	%r6, %r5, 23;
	mov.b32 	%f11, %r6;
	ex2.approx.ftz.f32 	%f12, %f10;
	fma.rn.f32 	%f13, %f12, %f11, 0f3F800000;
	div.rn.f32 	%f14, %f1, %f13;
	add.s64 	%rd7, %rd3, %rd5;
	st.global.f32 	[%rd7], %f14;
	ret;

}


// ===== COMPILED SASS (sm_100) =====

	.target	sm_100

	.elftype	@"ET_EXEC"


//--------------------- .note.nv.tkinfo           --------------------------
	.section	.note.nv.tkinfo,"",@"SHT_NOTE"
	.sectionflags	@"SHF_NOTE_NV_TKINFO"
	.tkinfo
        /*0018*/ 	.word	0x00000002
        /*0030*/ 	.string	""
        /*0030*/ 	.string	"ptxas"
        /*0030*/ 	.string	"Cuda compilation tools, release 13.0, V13.0.88"
        /*0030*/ 	.string	"Build cuda_13.0.r13.0/compiler.36424714_0"
        /*0030*/ 	.string	"-arch sm_100 -m 64 "



//--------------------- .note.nv.cuinfo           --------------------------
	.section	.note.nv.cuinfo,"",@"SHT_NOTE"
	.sectionflags	@"SHF_NOTE_NV_CUINFO"
        /*0018*/ 	.short	0x0002
        /*001a*/ 	.short	0x0064
        /*001c*/ 	.short	0x0082
	.zero		2


//--------------------- .nv.info                  --------------------------
	.section	.nv.info,"",@"SHT_CUDA_INFO"
	.align	4


	//----- nvinfo : EIATTR_REGCOUNT
	.align		4
        /*0000*/ 	.byte	0x04, 0x2f
        /*0002*/ 	.short	(.L_1 - .L_0)
	.align		4
.L_0:
        /*0004*/ 	.word	index@(_Z11silu_kernelPfS_i)
        /*0008*/ 	.word	0x00000010


	//----- nvinfo : EIATTR_FRAME_SIZE
	.align		4
.L_1:
        /*000c*/ 	.byte	0x04, 0x11
        /*000e*/ 	.short	(.L_3 - .L_2)
	.align		4
.L_2:
        /*0010*/ 	.word	index@($__internal_0_$__cuda_sm3x_div_rn_noftz_f32_slowpath)
        /*0014*/ 	.word	0x00000000


	//----- nvinfo : EIATTR_FRAME_SIZE
	.align		4
.L_3:
        /*0018*/ 	.byte	0x04, 0x11
        /*001a*/ 	.short	(.L_5 - .L_4)
	.align		4
.L_4:
        /*001c*/ 	.word	index@(_Z11silu_kernelPfS_i)
        /*0020*/ 	.word	0x00000000


	//----- nvinfo : EIATTR_MIN_STACK_SIZE
	.align		4
.L_5:
        /*0024*/ 	.byte	0x04, 0x12
        /*0026*/ 	.short	(.L_7 - .L_6)
	.align		4
.L_6:
        /*0028*/ 	.word	index@(_Z11silu_kernelPfS_i)
        /*002c*/ 	.word	0x00000000
.L_7:


//--------------------- .nv.compat                --------------------------
	.section	.nv.compat,"",@"SHT_CUDA_COMPAT_INFO"
	.align	4
        /*0000*/ 	.byte	0x02, 0x09, 0x00, 0x00, 0x02, 0x02, 0x01, 0x00, 0x02, 0x05, 0x05, 0x00, 0x03, 0x07, 0x01, 0x01
        /*0010*/ 	.byte	0x02, 0x03, 0x00, 0x00, 0x02, 0x06, 0x01, 0x00, 0x04, 0x0b, 0x08, 0x00, 0x01, 0x00, 0x00, 0x00
        /*0020*/ 	.byte	0x00, 0x00, 0x00, 0x00


//--------------------- .nv.info._Z11silu_kernelPfS_i --------------------------
	.section	.nv.info._Z11silu_kernelPfS_i,"",@"SHT_CUDA_INFO"
	.sectionflags	@""
	.align	4


	//----- nvinfo : EIATTR_CUDA_API_VERSION
	.align		4
        /*0000*/ 	.byte	0x04, 0x37
        /*0002*/ 	.short	(.L_9 - .L_8)
.L_8:
        /*0004*/ 	.word	0x00000082


	//----- nvinfo : EIATTR_KPARAM_INFO
	.align		4
.L_9:
        /*0008*/ 	.byte	0x04, 0x17
        /*000a*/ 	.short	(.L_11 - .L_10)
.L_10:
        /*000c*/ 	.word	0x00000000
        /*0010*/ 	.short	0x0002
        /*0012*/ 	.short	0x0010
        /*0014*/ 	.byte	0x00, 0xf0, 0x11, 0x00


	//----- nvinfo : EIATTR_KPARAM_INFO
	.align		4
.L_11:
        /*0018*/ 	.byte	0x04, 0x17
        /*001a*/ 	.short	(.L_13 - .L_12)
.L_12:
        /*001c*/ 	.word	0x00000000
        /*0020*/ 	.short	0x0001
        /*0022*/ 	.short	0x0008
        /*0024*/ 	.byte	0x00, 0xf5, 0x21, 0x00


	//----- nvinfo : EIATTR_KPARAM_INFO
	.align		4
.L_13:
        /*0028*/ 	.byte	0x04, 0x17
        /*002a*/ 	.short	(.L_15 - .L_14)
.L_14:
        /*002c*/ 	.word	0x00000000
        /*0030*/ 	.short	0x0000
        /*0032*/ 	.short	0x0000
        /*0034*/ 	.byte	0x00, 0xf5, 0x21, 0x00


	//----- nvinfo : EIATTR_SPARSE_MMA_MASK
	.align		4
.L_15:
        /*0038*/ 	.byte	0x03, 0x50
        /*003a*/ 	.short	0x0000


	//----- nvinfo : EIATTR_MAXREG_COUNT
	.align		4
        /*003c*/ 	.byte	0x03, 0x1b
        /*003e*/ 	.short	0x00ff


	//----- nvinfo : EIATTR_MERCURY_ISA_VERSION
	.align		4
        /*0040*/ 	.byte	0x03, 0x5f
        /*0042*/ 	.short	0x0101


	//----- nvinfo : EIATTR_VRC_CTA_INIT_COUNT
	.align		4
        /*0044*/ 	.byte	0x02, 0x4a
	.zero		1
	.zero		1


	//----- nvinfo : EIATTR_EXIT_INSTR_OFFSETS
	.align		4
        /*0048*/ 	.byte	0x04, 0x1c
        /*004a*/ 	.short	(.L_17 - .L_16)


	//   ....[0]....
.L_16:
        /*004c*/ 	.word	0x00000230


	//----- nvinfo : EIATTR_CRS_STACK_SIZE
	.align		4
.L_17:
        /*0050*/ 	.byte	0x04, 0x1e
        /*0052*/ 	.short	(.L_19 - .L_18)
.L_18:
        /*0054*/ 	.word	0x00000000


	//----- nvinfo : EIATTR_CBANK_PARAM_SIZE
	.align		4
.L_19:
        /*0058*/ 	.byte	0x03, 0x19
        /*005a*/ 	.short	0x0014


	//----- nvinfo : EIATTR_PARAM_CBANK
	.align		4
        /*005c*/ 	.byte	0x04, 0x0a
        /*005e*/ 	.short	(.L_21 - .L_20)
	.align		4
.L_20:
        /*0060*/ 	.word	index@(.nv.constant0._Z11silu_kernelPfS_i)
        /*0064*/ 	.short	0x0380
        /*0066*/ 	.short	0x0014


	//----- nvinfo : EIATTR_SW_WAR
	.align		4
.L_21:
        /*0068*/ 	.byte	0x04, 0x36
        /*006a*/ 	.short	(.L_23 - .L_22)
.L_22:
        /*006c*/ 	.word	0x00000008
.L_23:


//--------------------- .nv.callgraph             --------------------------
	.section	.nv.callgraph,"",@"SHT_CUDA_CALLGRAPH"
	.align	4
	.sectionentsize	8
	.align		4
        /*0000*/ 	.word	0x00000000
	.align		4
        /*0004*/ 	.word	0xffffffff
	.align		4
        /*0008*/ 	.word	0x00000000
	.align		4
        /*000c*/ 	.word	0xfffffffe
	.align		4
        /*0010*/ 	.word	0x00000000
	.align		4
        /*0014*/ 	.word	0xfffffffd
	.align		4
        /*0018*/ 	.word	0x00000000
	.align		4
        /*001c*/ 	.word	0xfffffffc


//--------------------- .text._Z11silu_kernelPfS_i --------------------------
	.section	.text._Z11silu_kernelPfS_i,"ax",@progbits
	.align	128
        .global         _Z11silu_kernelPfS_i
        .type           _Z11silu_kernelPfS_i,@function
        .size           _Z11silu_kernelPfS_i,(.L_x_14 - _Z11silu_kernelPfS_i)
        .other          _Z11silu_kernelPfS_i,@"STO_CUDA_ENTRY STV_DEFAULT"
_Z11silu_kernelPfS_i:
.text._Z11silu_kernelPfS_i:
[----:B------:R-:W-:Y:S01]  /*0000*/  LDC R1, c[0x0][0x37c] ;  /* 0x0000df00ff017b82 */ /* 0x000fe20000000800 */
[----:B------:R-:W0:Y:S07]  /*0010*/  S2R R3, SR_TID.X ;  /* 0x0000000000037919 */ /* 0x000e2e0000002100 */
[----:B------:R-:W0:Y:S01]  /*0020*/  S2UR UR6, SR_CTAID.X ;  /* 0x00000000000679c3 */ /* 0x000e220000002500 */
[----:B------:R-:W1:Y:S07]  /*0030*/  LDCU.64 UR4, c[0x0][0x358] ;  /* 0x00006b00ff0477ac */ /* 0x000e6e0008000a00 */
[----:B------:R-:W0:Y:S08]  /*0040*/  LDC R2, c[0x0][0x360] ;  /* 0x0000d800ff027b82 */ /* 0x000e300000000800 */
[----:B------:R-:W2:Y:S01]  /*0050*/  LDC.64 R4, c[0x0][0x380] ;  /* 0x0000e000ff047b82 */ /* 0x000ea20000000a00 */
[----:B0-----:R-:W-:-:S04]  /*0060*/  IMAD R2, R2, UR6, R3 ;  /* 0x0000000602027c24 */ /* 0x001fc8000f8e0203 */
[----:B--2---:R-:W-:-:S05]  /*0070*/  IMAD.WIDE R4, R2, 0x4, R4 ;  /* 0x0000000402047825 */ /* 0x004fca00078e0204 */
[----:B-1----:R-:W2:Y:S01]  /*0080*/  LDG.E R0, desc[UR4][R4.64] ;  /* 0x0000000404007981 */ /* 0x002ea2000c1e1900 */
[----:B------:R-:W-:Y:S01]  /*0090*/  IMAD.MOV.U32 R3, RZ, RZ, 0x3bbb989d ;  /* 0x3bbb989dff037424 */ /* 0x000fe200078e00ff */
[----:B------:R-:W-:Y:S01]  /*00a0*/  BSSY.RECONVERGENT B0, `(.L_x_0) ;  /* 0x0000015000007945 */ /* 0x000fe20003800200 */
[----:B------:R-:W-:Y:S02]  /*00b0*/  IMAD.MOV.U32 R6, RZ, RZ, 0x437c0000 ;  /* 0x437c0000ff067424 */ /* 0x000fe400078e00ff */
[----:B--2---:R-:W-:-:S04]  /*00c0*/  FFMA.SAT R3, R0, -R3, 0.5 ;  /* 0x3f00000000037423 */ /* 0x004fc80000002803 */
[----:B------:R-:W-:-:S04]  /*00d0*/  FFMA.RM R3, R3, R6, 12582913 ;  /* 0x4b40000103037423 */ /* 0x000fc80000004006 */
[C---:B------:R-:W-:Y:S01]  /*00e0*/  FADD R7, R3.reuse, -12583039 ;  /* 0xcb40007f03077421 */ /* 0x040fe20000000000 */
[----:B------:R-:W-:-:S03]  /*00f0*/  IMAD.SHL.U32 R3, R3, 0x800000, RZ ;  /* 0x0080000003037824 */ /* 0x000fc600078e00ff */
[----:B------:R-:W-:-:S04]  /*0100*/  FFMA R7, R0, -1.4426950216293334961, -R7 ;  /* 0xbfb8aa3b00077823 */ /* 0x000fc80000000807 */
[----:B------:R-:W-:-:S04]  /*0110*/  FFMA R7, R0, -1.925963033500011079e-08, R7 ;  /* 0xb2a5706000077823 */ /* 0x000fc80000000007 */
[----:B------:R-:W0:Y:S02]  /*0120*/  MUFU.EX2 R6, R7 ;  /* 0x0000000700067308 */ /* 0x000e240000000800 */
[----:B0-----:R-:W-:-:S06]  /*0130*/  FFMA R3, R3, R6, 1 ;  /* 0x3f80000003037423 */ /* 0x001fcc0000000006 */
[----:B------:R-:W0:Y:S08]  /*0140*/  MUFU.RCP R4, R3 ;  /* 0x0000000300047308 */ /* 0x000e300000001000 */
[----:B------:R-:W1:Y:S01]  /*0150*/  FCHK P0, R0, R3 ;  /* 0x0000000300007302 */ /* 0x000e620000000000 */
[----:B0-----:R-:W-:-:S04]  /*0160*/  FFMA R5, -R3, R4, 1 ;  /* 0x3f80000003057423 */ /* 0x001fc80000000104 */
[----:B------:R-:W-:-:S04]  /*0170*/  FFMA R5, R4, R5, R4 ;  /* 0x0000000504057223 */ /* 0x000fc80000000004 */
[----:B------:R-:W-:-:S04]  /*0180*/  FFMA R4, R0, R5, RZ ;  /* 0x0000000500047223 */ /* 0x000fc800000000ff */
[----:B------:R-:W-:-:S04]  /*0190*/  FFMA R6, -R3, R4, R0 ;  /* 0x0000000403067223 */ /* 0x000fc80000000100 */
[----:B------:R-:W-:Y:S01]  /*01a0*/  FFMA R9, R5, R6, R4 ;  /* 0x0000000605097223 */ /* 0x000fe20000000004 */
[----:B-1----:R-:W-:Y:S06]  /*01b0*/  @!P0 BRA `(.L_x_1) ;  /* 0x00000000000c8947 */ /* 0x002fec0003800000 */
[----:B------:R-:W-:-:S07]  /*01c0*/  MOV R4, 0x1e0 ;  /* 0x000001e000047802 */ /* 0x000fce0000000f00 */
[----:B------:R-:W-:Y:S05]  /*01d0*/  CALL.REL.NOINC `($__internal_0_$__cuda_sm3x_div_rn_noftz_f32_slowpath) ;  /* 0x0000000000187944 */ /* 0x000fea0003c00000 */
[----:B------:R-:W-:-:S07]  /*01e0*/  IMAD.MOV.U32 R9, RZ, RZ, R0 ;  /* 0x000000ffff097224 */ /* 0x000fce00078e0000 */
.L_x_1:
[----:B------:R-:W-:Y:S05]  /*01f0*/  BSYNC.RECONVERGENT B0 ;  /* 0x0000000000007941 */ /* 0x000fea0003800200 */
.L_x_0:
[----:B------:R-:W0:Y:S02]  /*0200*/  LDC.64 R4, c[0x0][0x388] ;  /* 0x0000e200ff047b82 */ /* 0x000e240000000a00 */
[----:B0-----:R-:W-:-:S05]  /*0210*/  IMAD.WIDE R2, R2, 0x4, R4 ;  /* 0x0000000402027825 */ /* 0x001fca00078e0204 */
[----:B------:R-:W-:Y:S01]  /*0220*/  STG.E desc[UR4][R2.64], R9 ;  /* 0x0000000902007986 */ /* 0x000fe2000c101904 */
[----:B------:R-:W-:Y:S05]  /*0230*/  EXIT ;  /* 0x000000000000794d */ /* 0x000fea0003800000 */
        .weak           $__internal_0_$__cuda_sm3x_div_rn_noftz_f32_slowpath
        .type           $__internal_0_$__cuda_sm3x_div_rn_noftz_f32_slowpath,@function
        .size           $__internal_0_$__cuda_sm3x_div_rn_noftz_f32_slowpath,(.L_x_14 - $__internal_0_$__cuda_sm3x_div_rn_noftz_f32_slowpath)
$__internal_0_$__cuda_sm3x_div_rn_noftz_f32_slowpath:
[--C-:B------:R-:W-:Y:S01]  /*0240*/  SHF.R.U32.HI R6, RZ, 0x17, R3.reuse ;  /* 0x00000017ff067819 */ /* 0x100fe20000011603 */
[----:B------:R-:W-:Y:S01]  /*0250*/  BSSY.RECONVERGENT B1, `(.L_x_2) ;  /* 0x0000064000017945 */ /* 0x000fe20003800200 */
[--C-:B------:R-:W-:Y:S01]  /*0260*/  SHF.R.U32.HI R5, RZ, 0x17, R0.reuse ;  /* 0x00000017ff057819 */ /* 0x100fe20000011600 */
[----:B------:R-:W-:Y:S01]  /*0270*/  IMAD.MOV.U32 R7, RZ, RZ, R0 ;  /* 0x000000ffff077224 */ /* 0x000fe200078e0000 */
[----:B------:R-:W-:Y:S01]  /*0280*/  LOP3.LUT R6, R6, 0xff, RZ, 0xc0, !PT ;  /* 0x000000ff06067812 */ /* 0x000fe200078ec0ff */
[----:B------:R-:W-:Y:S01]  /*0290*/  IMAD.MOV.U32 R8, RZ, RZ, R3 ;  /* 0x000000ffff087224 */ /* 0x000fe200078e0003 */
[----:B------:R-:W-:-:S03]  /*02a0*/  LOP3.LUT R5, R5, 0xff, RZ, 0xc0, !PT ;  /* 0x000000ff05057812 */ /* 0x000fc600078ec0ff */
[----:B------:R-:W-:Y:S02]  /*02b0*/  VIADD R11, R6, 0xffffffff ;  /* 0xffffffff060b7836 */ /* 0x000fe40000000000 */
[----:B------:R-:W-:-:S03]  /*02c0*/  VIADD R10, R5, 0xffffffff ;  /* 0xffffffff050a7836 */ /* 0x000fc60000000000 */
[----:B------:R-:W-:-:S04]  /*02d0*/  ISETP.GT.U32.AND P0, PT, R11, 0xfd, PT ;  /* 0x000000fd0b00780c */ /* 0x000fc80003f04070 */
[----:B------:R-:W-:-:S13]  /*02e0*/  ISETP.GT.U32.OR P0, PT, R10, 0xfd, P0 ;  /* 0x000000fd0a00780c */ /* 0x000fda0000704470 */
[----:B------:R-:W-:Y:S01]  /*02f0*/  @!P0 IMAD.MOV.U32 R9, RZ, RZ, RZ ;  /* 0x000000ffff098224 */ /* 0x000fe200078e00ff */
[----:B------:R-:W-:Y:S06]  /*0300*/  @!P0 BRA `(.L_x_3) ;  /* 0x00000000005c8947 */ /* 0x000fec0003800000 */
[----:B------:R-:W-:Y:S02]  /*0310*/  FSETP.GTU.FTZ.AND P0, PT, |R0|, +INF , PT ;  /* 0x7f8000000000780b */ /* 0x000fe40003f1c200 */
[----:B------:R-:W-:-:S04]  /*0320*/  FSETP.GTU.FTZ.AND P1, PT, |R3|, +INF , PT ;  /* 0x7f8000000300780b */ /* 0x000fc80003f3c200 */
[----:B------:R-:W-:-:S13]  /*0330*/  PLOP3.LUT P0, PT, P0, P1, PT, 0xf8, 0x8f ;  /* 0x00000000008f781c */ /* 0x000fda0000703f70 */
[----:B------:R-:W-:Y:S05]  /*0340*/  @P0 BRA `(.L_x_4) ;  /* 0x00000004004c0947 */ /* 0x000fea0003800000 */
[----:B------:R-:W-:-:S13]  /*0350*/  LOP3.LUT P0, RZ, R8, 0x7fffffff, R7, 0xc8, !PT ;  /* 0x7fffffff08ff7812 */ /* 0x000fda000780c807 */
[----:B------:R-:W-:Y:S05]  /*0360*/  @!P0 BRA `(.L_x_5) ;  /* 0x00000004003c8947 */ /* 0x000fea0003800000 */
[C---:B------:R-:W-:Y:S02]  /*0370*/  FSETP.NEU.FTZ.AND P2, PT, |R0|.reuse, +INF , PT ;  /* 0x7f8000000000780b */ /* 0x040fe40003f5d200 */
[----:B------:R-:W-:Y:S02]  /*0380*/  FSETP.NEU.FTZ.AND P1, PT, |R3|, +INF , PT ;  /* 0x7f8000000300780b */ /* 0x000fe40003f3d200 */
[----:B------:R-:W-:-:S11]  /*0390*/  FSETP.NEU.FTZ.AND P0, PT, |R0|, +INF , PT ;  /* 0x7f8000000000780b */ /* 0x000fd60003f1d200 */
[----:B------:R-:W-:Y:S05]  /*03a0*/  @!P1 BRA !P2, `(.L_x_5) ;  /* 0x00000004002c9947 */ /* 0x000fea0005000000 */
[----:B------:R-:W-:-:S04]  /*03b0*/  LOP3.LUT P2, RZ, R7, 0x7fffffff, RZ, 0xc0, !PT ;  /* 0x7fffffff07ff7812 */ /* 0x000fc8000784c0ff */
[----:B------:R-:W-:-:S13]  /*03c0*/  PLOP3.LUT P1, PT, P1, P2, PT, 0x2f, 0xf2 ;  /* 0x0000000000f2781c */ /* 0x000fda0000f24577 */
[----:B------:R-:W-:Y:S05]  /*03d0*/  @P1 BRA `(.L_x_6) ;  /* 0x0000000400181947 */ /* 0x000fea0003800000 */
[----:B------:R-:W-:-:S04]  /*03e0*/  LOP3.LUT P1, RZ, R8, 0x7fffffff, RZ, 0xc0, !PT ;  /* 0x7fffffff08ff7812 */ /* 0x000fc8000782c0ff */
[----:B------:R-:W-:-:S13]  /*03f0*/  PLOP3.LUT P0, PT, P0, P1, PT, 0x2f, 0xf2 ;  /* 0x0000000000f2781c */ /* 0x000fda0000702577 */
[----:B------:R-:W-:Y:S05]  /*0400*/  @P0 BRA `(.L_x_7) ;  /* 0x0000000400000947 */ /* 0x000fea0003800000 */
[----:B------:R-:W-:Y:S02]  /*0410*/  ISETP.GE.AND P0, PT, R10, RZ, PT ;  /* 0x000000ff0a00720c */ /* 0x000fe40003f06270 */
[----:B------:R-:W-:-:S11]  /*0420*/  ISETP.GE.AND P1, PT, R11, RZ, PT ;  /* 0x000000ff0b00720c */ /* 0x000fd60003f26270 */
[----:B------:R-:W-:Y:S02]  /*0430*/  @P0 IMAD.MOV.U32 R9, RZ, RZ, RZ ;  /* 0x000000ffff090224 */ /* 0x000fe400078e00ff */
[----:B------:R-:W-:Y:S01]  /*0440*/  @!P0 FFMA R7, R0, 1.84467440737095516160e+19, RZ ;  /* 0x5f80000000078823 */ /* 0x000fe200000000ff */
[----:B------:R-:W-:Y:S02]  /*0450*/  @!P0 IMAD.MOV.U32 R9, RZ, RZ, -0x40 ;  /* 0xffffffc0ff098424 */ /* 0x000fe400078e00ff */
[----:B------:R-:W-:-:S03]  /*0460*/  @!P1 FFMA R8, R3, 1.84467440737095516160e+19, RZ ;  /* 0x5f80000003089823 */ /* 0x000fc600000000ff */
[----:B------:R-:W-:-:S07]  /*0470*/  @!P1 IADD3 R9, PT, PT, R9, 0x40, RZ ;  /* 0x0000004009099810 */ /* 0x000fce0007ffe0ff */
.L_x_3:
[----:B------:R-:W-:Y:S01]  /*0480*/  LEA R3, R6, 0xc0800000, 0x17 ;  /* 0xc080000006037811 */ /* 0x000fe200078eb8ff */
[----:B------:R-:W-:Y:S01]  /*0490*/  VIADD R5, R5, 0xffffff81 ;  /* 0xffffff8105057836 */ /* 0x000fe20000000000 */
[----:B------:R-:W-:Y:S03]  /*04a0*/  BSSY.RECONVERGENT B2, `(.L_x_8) ;  /* 0x0000035000027945 */ /* 0x000fe60003800200 */
[----:B------:R-:W-:Y:S01]  /*04b0*/  IMAD.IADD R3, R8, 0x1, -R3 ;  /* 0x0000000108037824 */ /* 0x000fe200078e0a03 */
[C---:B------:R-:W-:Y:S01]  /*04c0*/  IADD3 R6, PT, PT, R5.reuse, 0x7f, -R6 ;  /* 0x0000007f05067810 */ /* 0x040fe20007ffe806 */
[----:B------:R-:W-:Y:S02]  /*04d0*/  IMAD R0, R5, -0x800000, R7 ;  /* 0xff80000005007824 */ /* 0x000fe400078e0207 */
[----:B------:R-:W0:Y:S01]  /*04e0*/  MUFU.RCP R8, R3 ;  /* 0x0000000300087308 */ /* 0x000e220000001000 */
[----:B------:R-:W-:Y:S01]  /*04f0*/  FADD.FTZ R11, -R3, -RZ ;  /* 0x800000ff030b7221 */ /* 0x000fe20000010100 */
[----:B------:R-:W-:-:S03]  /*0500*/  IMAD.IADD R6, R6, 0x1, R9 ;  /* 0x0000000106067824 */ /* 0x000fc600078e0209 */
[----:B0-----:R-:W-:-:S04]  /*0510*/  FFMA R13, R8, R11, 1 ;  /* 0x3f800000080d7423 */ /* 0x001fc8000000000b */
[----:B------:R-:W-:-:S04]  /*0520*/  FFMA R10, R8, R13, R8 ;  /* 0x0000000d080a7223 */ /* 0x000fc80000000008 */
[----:B------:R-:W-:-:S04]  /*0530*/  FFMA R7, R0, R10, RZ ;  /* 0x0000000a00077223 */ /* 0x000fc800000000ff */
[----:B------:R-:W-:-:S04]  /*0540*/  FFMA R8, R11, R7, R0 ;  /* 0x000000070b087223 */ /* 0x000fc80000000000 */
[----:B------:R-:W-:-:S04]  /*0550*/  FFMA R7, R10, R8, R7 ;  /* 0x000000080a077223 */ /* 0x000fc80000000007 */
[----:B------:R-:W-:-:S04]  /*0560*/  FFMA R8, R11, R7, R0 ;  /* 0x000000070b087223 */ /* 0x000fc80000000000 */
[----:B------:R-:W-:-:S05]  /*0570*/  FFMA R0, R10, R8, R7 ;  /* 0x000000080a007223 */ /* 0x000fca0000000007 */
[----:B------:R-:W-:-:S04]  /*0580*/  SHF.R.U32.HI R3, RZ, 0x17, R0 ;  /* 0x00000017ff037819 */ /* 0x000fc80000011600 */
[----:B------:R-:W-:-:S05]  /*0590*/  LOP3.LUT R3, R3, 0xff, RZ, 0xc0, !PT ;  /* 0x000000ff03037812 */ /* 0x000fca00078ec0ff */
[----:B------:R-:W-:-:S04]  /*05a0*/  IMAD.IADD R9, R3, 0x1, R6 ;  /* 0x0000000103097824 */ /* 0x000fc800078e0206 */
[----:B------:R-:W-:-:S05]  /*05b0*/  VIADD R3, R9, 0xffffffff ;  /* 0xffffffff09037836 */ /* 0x000fca0000000000 */
[----:B------:R-:W-:-:S13]  /*05c0*/  ISETP.GE.U32.AND P0, PT, R3, 0xfe, PT ;  /* 0x000000fe0300780c */ /* 0x000fda0003f06070 */
[----:B------:R-:W-:Y:S05]  /*05d0*/  @!P0 BRA `(.L_x_9) ;  /* 0x0000000000808947 */ /* 0x000fea0003800000 */
[----:B------:R-:W-:-:S13]  /*05e0*/  ISETP.GT.AND P0, PT, R9, 0xfe, PT ;  /* 0x000000fe0900780c */ /* 0x000fda0003f04270 */
[----:B------:R-:W-:Y:S05]  /*05f0*/  @P0 BRA `(.L_x_10) ;  /* 0x00000000006c0947 */ /* 0x000fea0003800000 */
[----:B------:R-:W-:-:S13]  /*0600*/  ISETP.GE.AND P0, PT, R9, 0x1, PT ;  /* 0x000000010900780c */ /* 0x000fda0003f06270 */
[----:B------:R-:W-:Y:S05]  /*0610*/  @P0 BRA `(.L_x_11) ;  /* 0x0000000000740947 */ /* 0x000fea0003800000 */
[----:B------:R-:W-:Y:S02]  /*0620*/  ISETP.GE.AND P0, PT, R9, -0x18, PT ;  /* 0xffffffe80900780c */ /* 0x000fe40003f06270 */
[----:B------:R-:W-:-:S11]  /*0630*/  LOP3.LUT R0, R0, 0x80000000, RZ, 0xc0, !PT ;  /* 0x8000000000007812 */ /* 0x000fd600078ec0ff */
[----:B------:R-:W-:Y:S05]  /*0640*/  @!P0 BRA `(.L_x_11) ;  /* 0x0000000000688947 */ /* 0x000fea0003800000 */
[CCC-:B------:R-:W-:Y:S01]  /*0650*/  FFMA.RZ R3, R10.reuse, R8.reuse, R7.reuse ;  /* 0x000000080a037223 */ /* 0x1c0fe2000000c007 */
[CCC-:B------:R-:W-:Y:S01]  /*0660*/  FFMA.RM R6, R10.reuse, R8.reuse, R7.reuse ;  /* 0x000000080a067223 */ /* 0x1c0fe20000004007 */
[C---:B------:R-:W-:Y:S02]  /*0670*/  ISETP.NE.AND P2, PT, R9.reuse, RZ, PT ;  /* 0x000000ff0900720c */ /* 0x040fe40003f45270 */
[----:B------:R-:W-:Y:S02]  /*0680*/  ISETP.NE.AND P1, PT, R9, RZ, PT ;  /* 0x000000ff0900720c */ /* 0x000fe40003f25270 */
[----:B------:R-:W-:Y:S01]  /*0690*/  LOP3.LUT R5, R3, 0x7fffff, RZ, 0xc0, !PT ;  /* 0x007fffff03057812 */ /* 0x000fe200078ec0ff */
[----:B------:R-:W-:Y:S01]  /*06a0*/  FFMA.RP R3, R10, R8, R7 ;  /* 0x000000080a037223 */ /* 0x000fe20000008007 */
[----:B------:R-:W-:Y:S01]  /*06b0*/  IADD3 R8, PT, PT, R9, 0x20, RZ ;  /* 0x0000002009087810 */ /* 0x000fe20007ffe0ff */
[----:B------:R-:W-:Y:S01]  /*06c0*/  IMAD.MOV R7, RZ, RZ, -R9 ;  /* 0x000000ffff077224 */ /* 0x000fe200078e0a09 */
[----:B------:R-:W-:-:S02]  /*06d0*/  LOP3.LUT R5, R5, 0x800000, RZ, 0xfc, !PT ;  /* 0x0080000005057812 */ /* 0x000fc400078efcff */
[----:B------:R-:W-:Y:S02]  /*06e0*/  FSETP.NEU.FTZ.AND P0, PT, R3, R6, PT ;  /* 0x000000060300720b */ /* 0x000fe40003f1d000 */
[----:B------:R-:W-:Y:S02]  /*06f0*/  SHF.L.U32 R8, R5, R8, RZ ;  /* 0x0000000805087219 */ /* 0x000fe400000006ff */
[----:B------:R-:W-:Y:S02]  /*0700*/  SEL R6, R7, RZ, P2 ;  /* 0x000000ff07067207 */ /* 0x000fe40001000000 */
[----:B------:R-:W-:Y:S02]  /*0710*/  ISETP.NE.AND P1, PT, R8, RZ, P1 ;  /* 0x000000ff0800720c */ /* 0x000fe40000f25270 */
[----:B------:R-:W-:Y:S02]  /*0720*/  SHF.R.U32.HI R6, RZ, R6, R5 ;  /* 0x00000006ff067219 */ /* 0x000fe40000011605 */
[----:B------:R-:W-:-:S02]  /*0730*/  PLOP3.LUT P0, PT, P0, P1, PT, 0xf8, 0x8f ;  /* 0x00000000008f781c */ /* 0x000fc40000703f70 */
[----:B------:R-:W-:Y:S02]  /*0740*/  SHF.R.U32.HI R8, RZ, 0x1, R6 ;  /* 0x00000001ff087819 */ /* 0x000fe40000011606 */
[----:B------:R-:W-:-:S04]  /*0750*/  SEL R3, RZ, 0x1, !P0 ;  /* 0x00000001ff037807 */ /* 0x000fc80004000000 */
[----:B------:R-:W-:-:S04]  /*0760*/  LOP3.LUT R3, R3, 0x1, R8, 0xf8, !PT ;  /* 0x0000000103037812 */ /* 0x000fc800078ef808 */
[----:B------:R-:W-:-:S05]  /*0770*/  LOP3.LUT R3, R3, R6, RZ, 0xc0, !PT ;  /* 0x0000000603037212 */ /* 0x000fca00078ec0ff */
[----:B------:R-:W-:-:S05]  /*0780*/  IMAD.IADD R3, R8, 0x1, R3 ;  /* 0x0000000108037824 */ /* 0x000fca00078e0203 */
[----:B------:R-:W-:Y:S01]  /*0790*/  LOP3.LUT R0, R3, R0, RZ, 0xfc, !PT ;  /* 0x0000000003007212 */ /* 0x000fe200078efcff */
[----:B------:R-:W-:Y:S06]  /*07a0*/  BRA `(.L_x_11) ;  /* 0x0000000000107947 */ /* 0x000fec0003800000 */
.L_x_10:
[----:B------:R-:W-:-:S04]  /*07b0*/  LOP3.LUT R0, R0, 0x80000000, RZ, 0xc0, !PT ;  /* 0x8000000000007812 */ /* 0x000fc800078ec0ff */
[----:B------:R-:W-:Y:S01]  /*07c0*/  LOP3.LUT R0, R0, 0x7f800000, RZ, 0xfc, !PT ;  /* 0x7f80000000007812 */ /* 0x000fe200078efcff */
[----:B------:R-:W-:Y:S06]  /*07d0*/  BRA `(.L_x_11) ;  /* 0x0000000000047947 */ /* 0x000fec0003800000 */
.L_x_9:
[----:B------:R-:W-:-:S07]  /*07e0*/  IMAD R0, R6, 0x800000, R0 ;  /* 0x0080000006007824 */ /* 0x000fce00078e0200 */
.L_x_11:
[----:B------:R-:W-:Y:S05]  /*07f0*/  BSYNC.RECONVERGENT B2 ;  /* 0x0000000000027941 */ /* 0x000fea0003800200 */
.L_x_8:
[----:B------:R-:W-:Y:S05]  /*0800*/  BRA `(.L_x_12) ;  /* 0x0000000000207947 */ /* 0x000fea0003800000 */
.L_x_7:
[----:B------:R-:W-:-:S04]  /*0810*/  LOP3.LUT R0, R8, 0x80000000, R7, 0x48, !PT ;  /* 0x8000000008007812 */ /* 0x000fc800078e4807 */
[----:B------:R-:W-:Y:S01]  /*0820*/  LOP3.LUT R0, R0, 0x7f800000, RZ, 0xfc, !PT ;  /* 0x7f80000000007812 */ /* 0x000fe200078efcff */
[----:B------:R-:W-:Y:S06]  /*0830*/  BRA `(.L_x_12) ;  /* 0x0000000000147947 */ /* 0x000fec0003800000 */
.L_x_6:
[----:B------:R-:W-:Y:S01]  /*0840*/  LOP3.LUT R0, R8, 0x80000000, R7, 0x48, !PT ;  /* 0x8000000008007812 */ /* 0x000fe200078e4807 */
[----:B------:R-:W-:Y:S06]  /*0850*/  BRA `(.L_x_12) ;  /* 0x00000000000c7947 */ /* 0x000fec0003800000 */
.L_x_5:
[----:B------:R-:W0:Y:S01]  /*0860*/  MUFU.RSQ R0, -QNAN ;  /* 0xffc0000000007908 */ /* 0x000e220000001400 */
[----:B------:R-:W-:Y:S05]  /*0870*/  BRA `(.L_x_12) ;  /* 0x0000000000047947 */ /* 0x000fea0003800000 */
.L_x_4:
[----:B------:R-:W-:-:S07]  /*0880*/  FADD.FTZ R0, R0, R3 ;  /* 0x0000000300007221 */ /* 0x000fce0000010000 */
.L_x_12:
[----:B------:R-:W-:Y:S05]  /*0890*/  BSYNC.RECONVERGENT B1 ;  /* 0x0000000000017941 */ /* 0x000fea0003800200 */
.L_x_2:
[----:B------:R-:W-:-:S04]  /*08a0*/  IMAD.MOV.U32 R5, RZ, RZ, 0x0 ;  /* 0x00000000ff057424 */ /* 0x000fc800078e00ff */
[----:B0-----:R-:W-:Y:S05]  /*08b0*/  RET.REL.NODEC R4 `(_Z11silu_kernelPfS_i) ;  /* 0xfffffff404d07950 */ /* 0x001fea0003c3ffff */
.L_x_13:
[----:B------:R-:W-:-:S00]  /*08c0*/  BRA `(.L_x_13) ;  /* 0xfffffffc00fc7947 */ /* 0x000fc0000383ffff */
[----:B------:R-:W-:-:S00]  /*08d0*/  NOP ;  /* 0x0000000000007918 */ /* 0x000fc00000000000 */
        /* <DEDUP_REMOVED lines=10> */
.L_x_14:


//--------------------- .nv.shared.reserved.0     --------------------------
	.section	.nv.shared.reserved.0,"aw",@nobits
	.weak		__nv_reservedSMEM_offset_0_alias
	.size		__nv_reservedSMEM_offset_0_alias, 0, 64
	.other		__nv_reservedSMEM_offset_0_alias,@"STO_CUDA_RESERVED_SHARED STV_DEFAULT"
__nv_reservedSMEM_offset_0_alias:
	.zero		0
	.zero		64


//--------------------- .nv.constant0._Z11silu_kernelPfS_i --------------------------
	.section	.nv.constant0._Z11silu_kernelPfS_i,"a",@progbits
	.sectionflags	@""
	.align	4
.nv.constant0._Z11silu_kernelPfS_i:
	.zero		916


//--------------------- SYMBOLS --------------------------

	.type		.nv.reservedSmem.offset0,@object
	.size		.nv.reservedSmem.offset0,0x4
